







.version 6.4
.target sm_70
.address_size 64



.visible .entry _Z16hash_delete_nvmbP7ielem_sP8bucket_sii(
.param .u64 _Z16hash_delete_nvmbP7ielem_sP8bucket_sii_param_0,
.param .u64 _Z16hash_delete_nvmbP7ielem_sP8bucket_sii_param_1,
.param .u32 _Z16hash_delete_nvmbP7ielem_sP8bucket_sii_param_2,
.param .u32 _Z16hash_delete_nvmbP7ielem_sP8bucket_sii_param_3
)
{
.reg .pred %p<14>;
.reg .b32 %r<40>;
.reg .b64 %rd<42>;


ld.param.u64 %rd6, [_Z16hash_delete_nvmbP7ielem_sP8bucket_sii_param_0];
ld.param.u64 %rd7, [_Z16hash_delete_nvmbP7ielem_sP8bucket_sii_param_1];
ld.param.u32 %r8, [_Z16hash_delete_nvmbP7ielem_sP8bucket_sii_param_2];
ld.param.u32 %r9, [_Z16hash_delete_nvmbP7ielem_sP8bucket_sii_param_3];
mov.u32 %r10, %ntid.x;
mov.u32 %r11, %ctaid.x;
mov.u32 %r12, %tid.x;
mad.lo.s32 %r1, %r10, %r11, %r12;
shr.s32 %r39, %r1, 3;
setp.ge.s32	%p4, %r39, %r8;
@%p4 bra BB0_12;

and.b32 %r13, %r1, 7;
cvt.u64.u32	%rd1, %r13;
and.b32 %r3, %r1, 24;
shr.s32 %r38, %r9, 3;

BB0_2:
cvta.to.global.u64 %rd8, %rd6;
cvt.s64.s32	%rd2, %r39;
mul.wide.s32 %rd9, %r39, 12;
add.s64 %rd10, %rd8, %rd9;
ld.global.u32 %r14, [%rd10+4];
and.b32 %r5, %r14, 16777215;
cvta.to.global.u64 %rd11, %rd7;
mul.wide.u32 %rd12, %r5, 64;
add.s64 %rd13, %rd11, %rd12;
shl.b64 %rd14, %rd1, 2;
add.s64 %rd3, %rd13, %rd14;
ld.global.u32 %r15, [%rd10];
ld.global.u32 %r16, [%rd3];
mov.pred %p13, 0;
setp.ne.s32	%p6, %r16, %r15;
@%p6 bra BB0_4;

ld.global.u32 %r17, [%rd10+8];
ld.global.u32 %r18, [%rd3+32];
setp.eq.s32	%p13, %r18, %r17;

BB0_4:
mov.u32 %r19, -1;
vote.sync.ballot.b32 %r6, %p13, %r19;
ld.global.u32 %r20, [%rd10];
ld.global.u32 %r21, [%rd3];
setp.ne.s32	%p7, %r21, %r20;
@%p7 bra BB0_7;

ld.global.u32 %r22, [%rd10+8];
ld.global.u32 %r23, [%rd3+32];
setp.ne.s32	%p8, %r23, %r22;
@%p8 bra BB0_7;

add.s64 %rd26, %rd7, %rd12;
add.s64 %rd24, %rd26, %rd14;
mov.u32 %r24, 0;

	st.global.wt.u32 [%rd24], %r24;

	
	membar.gl;


BB0_7:
shr.s32 %r25, %r6, %r3;
and.b32 %r26, %r25, 255;
setp.ne.s32	%p9, %r26, 0;
@%p9 bra BB0_11;

ld.global.u32 %r27, [%rd10];
ld.global.u32 %r28, [%rd10+4];
xor.b32 %r29, %r27, %r28;
and.b32 %r30, %r29, 2097151;
and.b32 %r31, %r28, 14680064;
or.b32 %r32, %r30, %r31;
cvt.u64.u32	%rd4, %r32;
mul.wide.u32 %rd32, %r32, 64;
add.s64 %rd33, %rd11, %rd32;
add.s64 %rd5, %rd33, %rd14;
ld.global.u32 %r33, [%rd5];
setp.ne.s32	%p10, %r33, %r27;
@%p10 bra BB0_11;

ld.global.u32 %r34, [%rd10+8];
ld.global.u32 %r35, [%rd5+32];
setp.ne.s32	%p11, %r35, %r34;
@%p11 bra BB0_11;

shl.b64 %rd39, %rd4, 6;
add.s64 %rd40, %rd7, %rd39;
add.s64 %rd38, %rd40, %rd14;
mov.u32 %r36, 0;

	st.global.wt.u32 [%rd38], %r36;

	
	membar.gl;


BB0_11:
cvt.u32.u64	%r37, %rd2;
add.s32 %r39, %r37, %r38;
setp.lt.s32	%p12, %r39, %r8;
@%p12 bra BB0_2;

BB0_12:
ret;
}


.visible .entry _Z16hash_delete_nvmoP7ielem_sP8bucket_sii(
.param .u64 _Z16hash_delete_nvmoP7ielem_sP8bucket_sii_param_0,
.param .u64 _Z16hash_delete_nvmoP7ielem_sP8bucket_sii_param_1,
.param .u32 _Z16hash_delete_nvmoP7ielem_sP8bucket_sii_param_2,
.param .u32 _Z16hash_delete_nvmoP7ielem_sP8bucket_sii_param_3
)
{
.reg .pred %p<14>;
.reg .b32 %r<40>;
.reg .b64 %rd<42>;


ld.param.u64 %rd6, [_Z16hash_delete_nvmoP7ielem_sP8bucket_sii_param_0];
ld.param.u64 %rd7, [_Z16hash_delete_nvmoP7ielem_sP8bucket_sii_param_1];
ld.param.u32 %r8, [_Z16hash_delete_nvmoP7ielem_sP8bucket_sii_param_2];
ld.param.u32 %r9, [_Z16hash_delete_nvmoP7ielem_sP8bucket_sii_param_3];
mov.u32 %r10, %ntid.x;
mov.u32 %r11, %ctaid.x;
mov.u32 %r12, %tid.x;
mad.lo.s32 %r1, %r10, %r11, %r12;
shr.s32 %r39, %r1, 3;
setp.ge.s32	%p4, %r39, %r8;
@%p4 bra BB1_12;

and.b32 %r13, %r1, 7;
cvt.u64.u32	%rd1, %r13;
and.b32 %r3, %r1, 24;
shr.s32 %r38, %r9, 3;

BB1_2:
cvta.to.global.u64 %rd8, %rd6;
cvt.s64.s32	%rd2, %r39;
mul.wide.s32 %rd9, %r39, 12;
add.s64 %rd10, %rd8, %rd9;
ld.global.u32 %r14, [%rd10+4];
and.b32 %r5, %r14, 16777215;
cvta.to.global.u64 %rd11, %rd7;
mul.wide.u32 %rd12, %r5, 64;
add.s64 %rd13, %rd11, %rd12;
shl.b64 %rd14, %rd1, 2;
add.s64 %rd3, %rd13, %rd14;
ld.global.u32 %r15, [%rd10];
ld.global.u32 %r16, [%rd3];
mov.pred %p13, 0;
setp.ne.s32	%p6, %r16, %r15;
@%p6 bra BB1_4;

ld.global.u32 %r17, [%rd10+8];
ld.global.u32 %r18, [%rd3+32];
setp.eq.s32	%p13, %r18, %r17;

BB1_4:
mov.u32 %r19, -1;
vote.sync.ballot.b32 %r6, %p13, %r19;
ld.global.u32 %r20, [%rd10];
ld.global.u32 %r21, [%rd3];
setp.ne.s32	%p7, %r21, %r20;
@%p7 bra BB1_7;

ld.global.u32 %r22, [%rd10+8];
ld.global.u32 %r23, [%rd3+32];
setp.ne.s32	%p8, %r23, %r22;
@%p8 bra BB1_7;

mov.u32 %r24, 0;
st.global.u32 [%rd3], %r24;
add.s64 %rd26, %rd7, %rd12;
add.s64 %rd24, %rd26, %rd14;

	st.global.u32.cs [%rd24], %r24;

	
	membar.gl;


BB1_7:
shr.s32 %r25, %r6, %r3;
and.b32 %r26, %r25, 255;
setp.ne.s32	%p9, %r26, 0;
@%p9 bra BB1_11;

ld.global.u32 %r27, [%rd10];
ld.global.u32 %r28, [%rd10+4];
xor.b32 %r29, %r27, %r28;
and.b32 %r30, %r29, 2097151;
and.b32 %r31, %r28, 14680064;
or.b32 %r32, %r30, %r31;
cvt.u64.u32	%rd4, %r32;
mul.wide.u32 %rd32, %r32, 64;
add.s64 %rd33, %rd11, %rd32;
add.s64 %rd5, %rd33, %rd14;
ld.global.u32 %r33, [%rd5];
setp.ne.s32	%p10, %r33, %r27;
@%p10 bra BB1_11;

ld.global.u32 %r34, [%rd10+8];
ld.global.u32 %r35, [%rd5+32];
setp.ne.s32	%p11, %r35, %r34;
@%p11 bra BB1_11;

mov.u32 %r36, 0;
st.global.u32 [%rd5], %r36;
shl.b64 %rd39, %rd4, 6;
add.s64 %rd40, %rd7, %rd39;
add.s64 %rd38, %rd40, %rd14;

	st.global.u32.cs [%rd38], %r36;

	
	membar.gl;


BB1_11:
cvt.u32.u64	%r37, %rd2;
add.s32 %r39, %r37, %r38;
setp.lt.s32	%p12, %r39, %r8;
@%p12 bra BB1_2;

BB1_12:
ret;
}


.visible .entry _Z16hash_delete_nvmuP7ielem_sP8bucket_sii(
.param .u64 _Z16hash_delete_nvmuP7ielem_sP8bucket_sii_param_0,
.param .u64 _Z16hash_delete_nvmuP7ielem_sP8bucket_sii_param_1,
.param .u32 _Z16hash_delete_nvmuP7ielem_sP8bucket_sii_param_2,
.param .u32 _Z16hash_delete_nvmuP7ielem_sP8bucket_sii_param_3
)
{
.reg .pred %p<14>;
.reg .f32 %f<3>;
.reg .b32 %r<40>;
.reg .b64 %rd<44>;


ld.param.u64 %rd6, [_Z16hash_delete_nvmuP7ielem_sP8bucket_sii_param_0];
ld.param.u64 %rd7, [_Z16hash_delete_nvmuP7ielem_sP8bucket_sii_param_1];
ld.param.u32 %r8, [_Z16hash_delete_nvmuP7ielem_sP8bucket_sii_param_2];
ld.param.u32 %r9, [_Z16hash_delete_nvmuP7ielem_sP8bucket_sii_param_3];
mov.u32 %r10, %ntid.x;
mov.u32 %r11, %ctaid.x;
mov.u32 %r12, %tid.x;
mad.lo.s32 %r1, %r10, %r11, %r12;
shr.s32 %r39, %r1, 3;
setp.ge.s32	%p4, %r39, %r8;
@%p4 bra BB2_12;

and.b32 %r13, %r1, 7;
cvt.u64.u32	%rd1, %r13;
and.b32 %r3, %r1, 24;
shr.s32 %r38, %r9, 3;

BB2_2:
cvta.to.global.u64 %rd8, %rd6;
cvt.s64.s32	%rd2, %r39;
mul.wide.s32 %rd9, %r39, 12;
add.s64 %rd10, %rd8, %rd9;
ld.global.u32 %r14, [%rd10+4];
and.b32 %r5, %r14, 16777215;
cvta.to.global.u64 %rd11, %rd7;
mul.wide.u32 %rd12, %r5, 64;
add.s64 %rd13, %rd11, %rd12;
shl.b64 %rd14, %rd1, 2;
add.s64 %rd3, %rd13, %rd14;
ld.global.u32 %r15, [%rd10];
ld.global.u32 %r16, [%rd3];
mov.pred %p13, 0;
setp.ne.s32	%p6, %r16, %r15;
@%p6 bra BB2_4;

ld.global.u32 %r17, [%rd10+8];
ld.global.u32 %r18, [%rd3+32];
setp.eq.s32	%p13, %r18, %r17;

BB2_4:
mov.u32 %r19, -1;
vote.sync.ballot.b32 %r6, %p13, %r19;
ld.global.u32 %r20, [%rd10];
ld.global.u32 %r21, [%rd3];
setp.ne.s32	%p7, %r21, %r20;
@%p7 bra BB2_7;

ld.global.u32 %r22, [%rd10+8];
ld.global.u32 %r23, [%rd3+32];
setp.ne.s32	%p8, %r23, %r22;
@%p8 bra BB2_7;

mov.u32 %r24, 0;
st.global.u32 [%rd3], %r24;
add.s64 %rd27, %rd7, %rd12;
add.s64 %rd24, %rd27, %rd14;

	st.global.u32.cs [%rd24], %r24;

	
	membar.gl;

	mov.u64 %rd25, 0;
mov.f32 %f1, 0f00000000;

	st.global.f32.wb [%rd25], %f1;

	
	membar.gl;


BB2_7:
shr.s32 %r25, %r6, %r3;
and.b32 %r26, %r25, 255;
setp.ne.s32	%p9, %r26, 0;
@%p9 bra BB2_11;

ld.global.u32 %r27, [%rd10];
ld.global.u32 %r28, [%rd10+4];
xor.b32 %r29, %r27, %r28;
and.b32 %r30, %r29, 2097151;
and.b32 %r31, %r28, 14680064;
or.b32 %r32, %r30, %r31;
cvt.u64.u32	%rd4, %r32;
mul.wide.u32 %rd33, %r32, 64;
add.s64 %rd34, %rd11, %rd33;
add.s64 %rd5, %rd34, %rd14;
ld.global.u32 %r33, [%rd5];
setp.ne.s32	%p10, %r33, %r27;
@%p10 bra BB2_11;

ld.global.u32 %r34, [%rd10+8];
ld.global.u32 %r35, [%rd5+32];
setp.ne.s32	%p11, %r35, %r34;
@%p11 bra BB2_11;

mov.u32 %r36, 0;
st.global.u32 [%rd5], %r36;
shl.b64 %rd41, %rd4, 6;
add.s64 %rd42, %rd7, %rd41;
add.s64 %rd39, %rd42, %rd14;

	st.global.u32.cs [%rd39], %r36;

	
	membar.gl;

	mov.u64 %rd40, 0;
mov.f32 %f2, 0f00000000;

	st.global.f32.wb [%rd40], %f2;

	
	membar.gl;


BB2_11:
cvt.u32.u64	%r37, %rd2;
add.s32 %r39, %r37, %r38;
setp.lt.s32	%p12, %r39, %r8;
@%p12 bra BB2_2;

BB2_12:
ret;
}


.visible .entry _Z11kernel_l2wbv(

)
{
.reg .pred %p<2>;
.reg .f32 %f<2>;
.reg .b32 %r<10>;
.reg .b64 %rd<2>;


bar.sync 0;
mov.u32 %r1, %ntid.x;
mov.u32 %r2, %tid.y;
mov.u32 %r3, %tid.x;
mad.lo.s32 %r4, %r1, %r2, %r3;
neg.s32 %r5, %r1;
mov.u32 %r6, %tid.z;
mul.lo.s32 %r7, %r6, %r5;
mov.u32 %r8, %ntid.y;
mul.lo.s32 %r9, %r7, %r8;
setp.ne.s32	%p1, %r4, %r9;
@%p1 bra BB3_2;

mov.u64 %rd1, 0;
mov.f32 %f1, 0f00000000;

	st.global.f32.cg [%rd1], %f1;


BB3_2:

	membar.gl;

	ret;
}


.visible .entry _Z15kernel_l2wb_pctv(

)
{
.reg .pred %p<2>;
.reg .f32 %f<3>;
.reg .b32 %r<10>;
.reg .b64 %rd<3>;


bar.sync 0;
mov.u32 %r1, %ntid.x;
mov.u32 %r2, %tid.y;
mov.u32 %r3, %tid.x;
mad.lo.s32 %r4, %r1, %r2, %r3;
neg.s32 %r5, %r1;
mov.u32 %r6, %tid.z;
mul.lo.s32 %r7, %r6, %r5;
mov.u32 %r8, %ntid.y;
mul.lo.s32 %r9, %r7, %r8;
setp.ne.s32	%p1, %r4, %r9;
@%p1 bra BB4_2;

mov.u64 %rd1, 0;
mov.f32 %f1, 0f00000000;

	st.global.f32.cg [%rd1], %f1;


BB4_2:

	membar.gl;

	mov.u64 %rd2, 0;
mov.f32 %f2, 0f00000000;

	st.global.f32.wb [%rd2], %f2;

	
	membar.gl;

	ret;
}


.visible .entry _Z11hash_deleteP7ielem_sP8bucket_sii(
.param .u64 _Z11hash_deleteP7ielem_sP8bucket_sii_param_0,
.param .u64 _Z11hash_deleteP7ielem_sP8bucket_sii_param_1,
.param .u32 _Z11hash_deleteP7ielem_sP8bucket_sii_param_2,
.param .u32 _Z11hash_deleteP7ielem_sP8bucket_sii_param_3
)
{
.reg .pred %p<14>;
.reg .b32 %r<40>;
.reg .b64 %rd<18>;


ld.param.u64 %rd8, [_Z11hash_deleteP7ielem_sP8bucket_sii_param_0];
ld.param.u64 %rd9, [_Z11hash_deleteP7ielem_sP8bucket_sii_param_1];
ld.param.u32 %r8, [_Z11hash_deleteP7ielem_sP8bucket_sii_param_2];
ld.param.u32 %r9, [_Z11hash_deleteP7ielem_sP8bucket_sii_param_3];
cvta.to.global.u64 %rd1, %rd9;
mov.u32 %r10, %ntid.x;
mov.u32 %r11, %ctaid.x;
mov.u32 %r12, %tid.x;
mad.lo.s32 %r1, %r10, %r11, %r12;
shr.s32 %r39, %r1, 3;
setp.ge.s32	%p4, %r39, %r8;
@%p4 bra BB5_12;

and.b32 %r13, %r1, 7;
cvt.u64.u32	%rd2, %r13;
and.b32 %r3, %r1, 24;
shr.s32 %r4, %r9, 3;
cvta.to.global.u64 %rd3, %rd8;

BB5_2:
cvt.s64.s32	%rd4, %r39;
mul.wide.s32 %rd10, %r39, 12;
add.s64 %rd11, %rd3, %rd10;
add.s64 %rd5, %rd11, 4;
ld.global.u32 %r14, [%rd11+4];
and.b32 %r15, %r14, 16777215;
mul.wide.u32 %rd12, %r15, 64;
add.s64 %rd13, %rd1, %rd12;
shl.b64 %rd14, %rd2, 2;
add.s64 %rd6, %rd13, %rd14;
ld.global.u32 %r16, [%rd11];
ld.global.u32 %r17, [%rd6];
mov.pred %p13, 0;
setp.ne.s32	%p6, %r17, %r16;
@%p6 bra BB5_4;

ld.global.u32 %r18, [%rd5+4];
ld.global.u32 %r19, [%rd6+32];
setp.eq.s32	%p13, %r19, %r18;

BB5_4:
mov.u32 %r20, -1;
vote.sync.ballot.b32 %r6, %p13, %r20;
ld.global.u32 %r21, [%rd5+-4];
ld.global.u32 %r22, [%rd6];
setp.ne.s32	%p7, %r22, %r21;
@%p7 bra BB5_7;

ld.global.u32 %r23, [%rd5+4];
ld.global.u32 %r24, [%rd6+32];
setp.ne.s32	%p8, %r24, %r23;
@%p8 bra BB5_7;

mov.u32 %r25, 0;
st.global.u32 [%rd6], %r25;

BB5_7:
shr.s32 %r26, %r6, %r3;
and.b32 %r27, %r26, 255;
setp.ne.s32	%p9, %r27, 0;
@%p9 bra BB5_11;

ld.global.u32 %r28, [%rd5];
ld.global.u32 %r29, [%rd5+-4];
xor.b32 %r30, %r29, %r28;
and.b32 %r31, %r30, 2097151;
and.b32 %r32, %r28, 14680064;
or.b32 %r33, %r31, %r32;
mul.wide.u32 %rd15, %r33, 64;
add.s64 %rd16, %rd1, %rd15;
add.s64 %rd7, %rd16, %rd14;
ld.global.u32 %r34, [%rd7];
setp.ne.s32	%p10, %r34, %r29;
@%p10 bra BB5_11;

ld.global.u32 %r35, [%rd5+4];
ld.global.u32 %r36, [%rd7+32];
setp.ne.s32	%p11, %r36, %r35;
@%p11 bra BB5_11;

mov.u32 %r37, 0;
st.global.u32 [%rd7], %r37;

BB5_11:
cvt.u32.u64	%r38, %rd4;
add.s32 %r39, %r38, %r4;
setp.lt.s32	%p12, %r39, %r8;
@%p12 bra BB5_2;

BB5_12:
ret;
}




// ===== COMPILED SASS (sm_100) =====

	.target	sm_100

	.elftype	@"ET_EXEC"


//--------------------- .note.nv.tkinfo           --------------------------
	.section	.note.nv.tkinfo,"",@"SHT_NOTE"
	.sectionflags	@"SHF_NOTE_NV_TKINFO"
	.tkinfo
        /*0018*/ 	.word	0x00000002
        /*0030*/ 	.string	""
        /*0030*/ 	.string	"ptxas"
        /*0030*/ 	.string	"Cuda compilation tools, release 13.0, V13.0.88"
        /*0030*/ 	.string	"Build cuda_13.0.r13.0/compiler.36424714_0"
        /*0030*/ 	.string	"-arch sm_100 "



//--------------------- .note.nv.cuinfo           --------------------------
	.section	.note.nv.cuinfo,"",@"SHT_NOTE"
	.sectionflags	@"SHF_NOTE_NV_CUINFO"
        /*0018*/ 	.short	0x0002
        /*001a*/ 	.short	0x0046
        /*001c*/ 	.short	0x0082
	.zero		2


//--------------------- .nv.info                  --------------------------
	.section	.nv.info,"",@"SHT_CUDA_INFO"
	.align	4


	//----- nvinfo : EIATTR_REGCOUNT
	.align		4
        /*0000*/ 	.byte	0x04, 0x2f
        /*0002*/ 	.short	(.L_1 - .L_0)
	.align		4
.L_0:
        /*0004*/ 	.word	index@(_Z16hash_delete_nvmbP7ielem_sP8bucket_sii)
        /*0008*/ 	.word	0x00000014


	//----- nvinfo : EIATTR_FRAME_SIZE
	.align		4
.L_1:
        /*000c*/ 	.byte	0x04, 0x11
        /*000e*/ 	.short	(.L_3 - .L_2)
	.align		4
.L_2:
        /*0010*/ 	.word	index@(_Z16hash_delete_nvmbP7ielem_sP8bucket_sii)
        /*0014*/ 	.word	0x00000000


	//----- nvinfo : EIATTR_REGCOUNT
	.align		4
.L_3:
        /*0018*/ 	.byte	0x04, 0x2f
        /*001a*/ 	.short	(.L_5 - .L_4)
	.align		4
.L_4:
        /*001c*/ 	.word	index@(_Z16hash_delete_nvmoP7ielem_sP8bucket_sii)
        /*0020*/ 	.word	0x00000014


	//----- nvinfo : EIATTR_FRAME_SIZE
	.align		4
.L_5:
        /*0024*/ 	.byte	0x04, 0x11
        /*0026*/ 	.short	(.L_7 - .L_6)
	.align		4
.L_6:
        /*0028*/ 	.word	index@(_Z16hash_delete_nvmoP7ielem_sP8bucket_sii)
        /*002c*/ 	.word	0x00000000


	//----- nvinfo : EIATTR_REGCOUNT
	.align		4
.L_7:
        /*0030*/ 	.byte	0x04, 0x2f
        /*0032*/ 	.short	(.L_9 - .L_8)
	.align		4
.L_8:
        /*0034*/ 	.word	index@(_Z16hash_delete_nvmuP7ielem_sP8bucket_sii)
        /*0038*/ 	.word	0x00000014


	//----- nvinfo : EIATTR_FRAME_SIZE
	.align		4
.L_9:
        /*003c*/ 	.byte	0x04, 0x11
        /*003e*/ 	.short	(.L_11 - .L_10)
	.align		4
.L_10:
        /*0040*/ 	.word	index@(_Z16hash_delete_nvmuP7ielem_sP8bucket_sii)
        /*0044*/ 	.word	0x00000000


	//----- nvinfo : EIATTR_REGCOUNT
	.align		4
.L_11:
        /*0048*/ 	.byte	0x04, 0x2f
        /*004a*/ 	.short	(.L_13 - .L_12)
	.align		4
.L_12:
        /*004c*/ 	.word	index@(_Z11kernel_l2wbv)
        /*0050*/ 	.word	0x00000006


	//----- nvinfo : EIATTR_FRAME_SIZE
	.align		4
.L_13:
        /*0054*/ 	.byte	0x04, 0x11
        /*0056*/ 	.short	(.L_15 - .L_14)
	.align		4
.L_14:
        /*0058*/ 	.word	index@(_Z11kernel_l2wbv)
        /*005c*/ 	.word	0x00000000


	//----- nvinfo : EIATTR_REGCOUNT
	.align		4
.L_15:
        /*0060*/ 	.byte	0x04, 0x2f
        /*0062*/ 	.short	(.L_17 - .L_16)
	.align		4
.L_16:
        /*0064*/ 	.word	index@(_Z15kernel_l2wb_pctv)
        /*0068*/ 	.word	0x00000008


	//----- nvinfo : EIATTR_FRAME_SIZE
	.align		4
.L_17:
        /*006c*/ 	.byte	0x04, 0x11
        /*006e*/ 	.short	(.L_19 - .L_18)
	.align		4
.L_18:
        /*0070*/ 	.word	index@(_Z15kernel_l2wb_pctv)
        /*0074*/ 	.word	0x00000000


	//----- nvinfo : EIATTR_REGCOUNT
	.align		4
.L_19:
        /*0078*/ 	.byte	0x04, 0x2f
        /*007a*/ 	.short	(.L_21 - .L_20)
	.align		4
.L_20:
        /*007c*/ 	.word	index@(_Z11hash_deleteP7ielem_sP8bucket_sii)
        /*0080*/ 	.word	0x00000012


	//----- nvinfo : EIATTR_FRAME_SIZE
	.align		4
.L_21:
        /*0084*/ 	.byte	0x04, 0x11
        /*0086*/ 	.short	(.L_23 - .L_22)
	.align		4
.L_22:
        /*0088*/ 	.word	index@(_Z11hash_deleteP7ielem_sP8bucket_sii)
        /*008c*/ 	.word	0x00000000


	//----- nvinfo : EIATTR_MIN_STACK_SIZE
	.align		4
.L_23:
        /*0090*/ 	.byte	0x04, 0x12
        /*0092*/ 	.short	(.L_25 - .L_24)
	.align		4
.L_24:
        /*0094*/ 	.word	index@(_Z11hash_deleteP7ielem_sP8bucket_sii)
        /*0098*/ 	.word	0x00000000


	//----- nvinfo : EIATTR_MIN_STACK_SIZE
	.align		4
.L_25:
        /*009c*/ 	.byte	0x04, 0x12
        /*009e*/ 	.short	(.L_27 - .L_26)
	.align		4
.L_26:
        /*00a0*/ 	.word	index@(_Z15kernel_l2wb_pctv)
        /*00a4*/ 	.word	0x00000000


	//----- nvinfo : EIATTR_MIN_STACK_SIZE
	.align		4
.L_27:
        /*00a8*/ 	.byte	0x04, 0x12
        /*00aa*/ 	.short	(.L_29 - .L_28)
	.align		4
.L_28:
        /*00ac*/ 	.word	index@(_Z11kernel_l2wbv)
        /*00b0*/ 	.word	0x00000000


	//----- nvinfo : EIATTR_MIN_STACK_SIZE
	.align		4
.L_29:
        /*00b4*/ 	.byte	0x04, 0x12
        /*00b6*/ 	.short	(.L_31 - .L_30)
	.align		4
.L_30:
        /*00b8*/ 	.word	index@(_Z16hash_delete_nvmuP7ielem_sP8bucket_sii)
        /*00bc*/ 	.word	0x00000000


	//----- nvinfo : EIATTR_MIN_STACK_SIZE
	.align		4
.L_31:
        /*00c0*/ 	.byte	0x04, 0x12
        /*00c2*/ 	.short	(.L_33 - .L_32)
	.align		4
.L_32:
        /*00c4*/ 	.word	index@(_Z16hash_delete_nvmoP7ielem_sP8bucket_sii)
        /*00c8*/ 	.word	0x00000000


	//----- nvinfo : EIATTR_MIN_STACK_SIZE
	.align		4
.L_33:
        /*00cc*/ 	.byte	0x04, 0x12
        /*00ce*/ 	.short	(.L_35 - .L_34)
	.align		4
.L_34:
        /*00d0*/ 	.word	index@(_Z16hash_delete_nvmbP7ielem_sP8bucket_sii)
        /*00d4*/ 	.word	0x00000000
.L_35:


//--------------------- .nv.compat                --------------------------
	.section	.nv.compat,"",@"SHT_CUDA_COMPAT_INFO"
	.align	4
        /*0000*/ 	.byte	0x02, 0x09, 0x00, 0x00, 0x02, 0x02, 0x01, 0x00, 0x02, 0x05, 0x05, 0x00, 0x03, 0x07, 0x01, 0x01
        /*0010*/ 	.byte	0x02, 0x03, 0x00, 0x00, 0x02, 0x06, 0x01, 0x00, 0x04, 0x0b, 0x08, 0x00, 0x09, 0x00, 0x00, 0x00
        /*0020*/ 	.byte	0x00, 0x00, 0x00, 0x00


//--------------------- .nv.info._Z11hash_deleteP7ielem_sP8bucket_sii --------------------------
	.section	.nv.info._Z11hash_deleteP7ielem_sP8bucket_sii,"",@"SHT_CUDA_INFO"
	.sectionflags	@""
	.align	4


	//----- nvinfo : EIATTR_CUDA_API_VERSION
	.align		4
        /*0000*/ 	.byte	0x04, 0x37
        /*0002*/ 	.short	(.L_37 - .L_36)
.L_36:
        /*0004*/ 	.word	0x00000082


	//----- nvinfo : EIATTR_KPARAM_INFO
	.align		4
.L_37:
        /*0008*/ 	.byte	0x04, 0x17
        /*000a*/ 	.short	(.L_39 - .L_38)
.L_38:
        /*000c*/ 	.word	0x00000000
        /*0010*/ 	.short	0x0003
        /*0012*/ 	.short	0x0014
        /*0014*/ 	.byte	0x00, 0xf0, 0x11, 0x00


	//----- nvinfo : EIATTR_KPARAM_INFO
	.align		4
.L_39:
        /*0018*/ 	.byte	0x04, 0x17
        /*001a*/ 	.short	(.L_41 - .L_40)
.L_40:
        /*001c*/ 	.word	0x00000000
        /*0020*/ 	.short	0x0002
        /*0022*/ 	.short	0x0010
        /*0024*/ 	.byte	0x00, 0xf0, 0x11, 0x00


	//----- nvinfo : EIATTR_KPARAM_INFO
	.align		4
.L_41:
        /*0028*/ 	.byte	0x04, 0x17
        /*002a*/ 	.short	(.L_43 - .L_42)
.L_42:
        /*002c*/ 	.word	0x00000000
        /*0030*/ 	.short	0x0001
        /*0032*/ 	.short	0x0008
        /*0034*/ 	.byte	0x00, 0xf0, 0x21, 0x00


	//----- nvinfo : EIATTR_KPARAM_INFO
	.align		4
.L_43:
        /*0038*/ 	.byte	0x04, 0x17
        /*003a*/ 	.short	(.L_45 - .L_44)
.L_44:
        /*003c*/ 	.word	0x00000000
        /*0040*/ 	.short	0x0000
        /*0042*/ 	.short	0x0000
        /*0044*/ 	.byte	0x00, 0xf0, 0x21, 0x00


	//----- nvinfo : EIATTR_SPARSE_MMA_MASK
	.align		4
.L_45:
        /*0048*/ 	.byte	0x03, 0x50
        /*004a*/ 	.short	0x0000


	//----- nvinfo : EIATTR_MAXREG_COUNT
	.align		4
        /*004c*/ 	.byte	0x03, 0x1b
        /*004e*/ 	.short	0x00ff


	//----- nvinfo : EIATTR_MERCURY_ISA_VERSION
	.align		4
        /*0050*/ 	.byte	0x03, 0x5f
        /*0052*/ 	.short	0x0101


	//----- nvinfo : EIATTR_COOP_GROUP_MASK_REGIDS
	.align		4
        /*0054*/ 	.byte	0x04, 0x29
        /*0056*/ 	.short	(.L_47 - .L_46)


	//   ....[0]....
.L_46:
        /*0058*/ 	.word	0xffffffff


	//----- nvinfo : EIATTR_COOP_GROUP_INSTR_OFFSETS
	.align		4
.L_47:
        /*005c*/ 	.byte	0x04, 0x28
        /*005e*/ 	.short	(.L_49 - .L_48)


	//   ....[0]....
.L_48:
        /*0060*/ 	.word	0x000001f0


	//----- nvinfo : EIATTR_VRC_CTA_INIT_COUNT
	.align		4
.L_49:
        /*0064*/ 	.byte	0x02, 0x4a
	.zero		1
	.zero		1


	//----- nvinfo : EIATTR_EXIT_INSTR_OFFSETS
	.align		4
        /*0068*/ 	.byte	0x04, 0x1c
        /*006a*/ 	.short	(.L_51 - .L_50)


	//   ....[0]....
.L_50:
        /*006c*/ 	.word	0x00000080


	//   ....[1]....
        /*0070*/ 	.word	0x000003d0


	//----- nvinfo : EIATTR_CRS_STACK_SIZE
	.align		4
.L_51:
        /*0074*/ 	.byte	0x04, 0x1e
        /*0076*/ 	.short	(.L_53 - .L_52)
.L_52:
        /*0078*/ 	.word	0x00000000


	//----- nvinfo : EIATTR_CBANK_PARAM_SIZE
	.align		4
.L_53:
        /*007c*/ 	.byte	0x03, 0x19
        /*007e*/ 	.short	0x0018


	//----- nvinfo : EIATTR_PARAM_CBANK
	.align		4
        /*0080*/ 	.byte	0x04, 0x0a
        /*0082*/ 	.short	(.L_55 - .L_54)
	.align		4
.L_54:
        /*0084*/ 	.word	index@(.nv.constant0._Z11hash_deleteP7ielem_sP8bucket_sii)
        /*0088*/ 	.short	0x0380
        /*008a*/ 	.short	0x0018


	//----- nvinfo : EIATTR_SW_WAR
	.align		4
.L_55:
        /*008c*/ 	.byte	0x04, 0x36
        /*008e*/ 	.short	(.L_57 - .L_56)
.L_56:
        /*0090*/ 	.word	0x00000008
.L_57:


//--------------------- .nv.info._Z15kernel_l2wb_pctv --------------------------
	.section	.nv.info._Z15kernel_l2wb_pctv,"",@"SHT_CUDA_INFO"
	.sectionflags	@""
	.align	4


	//----- nvinfo : EIATTR_CUDA_API_VERSION
	.align		4
        /*0000*/ 	.byte	0x04, 0x37
        /*0002*/ 	.short	(.L_59 - .L_58)
.L_58:
        /*0004*/ 	.word	0x00000082


	//----- nvinfo : EIATTR_SPARSE_MMA_MASK
	.align		4
.L_59:
        /*0008*/ 	.byte	0x03, 0x50
        /*000a*/ 	.short	0x0000


	//----- nvinfo : EIATTR_MAXREG_COUNT
	.align		4
        /*000c*/ 	.byte	0x03, 0x1b
        /*000e*/ 	.short	0x00ff


	//----- nvinfo : EIATTR_NUM_BARRIERS
	.align		4
        /*0010*/ 	.byte	0x02, 0x4c
        /*0012*/ 	.byte	0x01
	.zero		1


	//----- nvinfo : EIATTR_MERCURY_ISA_VERSION
	.align		4
        /*0014*/ 	.byte	0x03, 0x5f
        /*0016*/ 	.short	0x0101


	//----- nvinfo : EIATTR_VRC_CTA_INIT_COUNT
	.align		4
        /*0018*/ 	.byte	0x02, 0x4a
	.zero		1
	.zero		1


	//----- nvinfo : EIATTR_EXIT_INSTR_OFFSETS
	.align		4
        /*001c*/ 	.byte	0x04, 0x1c
        /*001e*/ 	.short	(.L_61 - .L_60)


	//   ....[0]....
.L_60:
        /*0020*/ 	.word	0x00000190


	//----- nvinfo : EIATTR_SW_WAR
	.align		4
.L_61:
        /*0024*/ 	.byte	0x04, 0x36
        /*0026*/ 	.short	(.L_63 - .L_62)
.L_62:
        /*0028*/ 	.word	0x00000008
.L_63:


//--------------------- .nv.info._Z11kernel_l2wbv --------------------------
	.section	.nv.info._Z11kernel_l2wbv,"",@"SHT_CUDA_INFO"
	.sectionflags	@""
	.align	4


	//----- nvinfo : EIATTR_CUDA_API_VERSION
	.align		4
        /*0000*/ 	.byte	0x04, 0x37
        /*0002*/ 	.short	(.L_65 - .L_64)
.L_64:
        /*0004*/ 	.word	0x00000082


	//----- nvinfo : EIATTR_SPARSE_MMA_MASK
	.align		4
.L_65:
        /*0008*/ 	.byte	0x03, 0x50
        /*000a*/ 	.short	0x0000


	//----- nvinfo : EIATTR_MAXREG_COUNT
	.align		4
        /*000c*/ 	.byte	0x03, 0x1b
        /*000e*/ 	.short	0x00ff


	//----- nvinfo : EIATTR_NUM_BARRIERS
	.align		4
        /*0010*/ 	.byte	0x02, 0x4c
        /*0012*/ 	.byte	0x01
	.zero		1


	//----- nvinfo : EIATTR_MERCURY_ISA_VERSION
	.align		4
        /*0014*/ 	.byte	0x03, 0x5f
        /*0016*/ 	.short	0x0101


	//----- nvinfo : EIATTR_VRC_CTA_INIT_COUNT
	.align		4
        /*0018*/ 	.byte	0x02, 0x4a
	.zero		1
	.zero		1


	//----- nvinfo : EIATTR_EXIT_INSTR_OFFSETS
	.align		4
        /*001c*/ 	.byte	0x04, 0x1c
        /*001e*/ 	.short	(.L_67 - .L_66)


	//   ....[0]....
.L_66:
        /*0020*/ 	.word	0x00000130


	//----- nvinfo : EIATTR_SW_WAR
	.align		4
.L_67:
        /*0024*/ 	.byte	0x04, 0x36
        /*0026*/ 	.short	(.L_69 - .L_68)
.L_68:
        /*0028*/ 	.word	0x00000008
.L_69:


//--------------------- .nv.info._Z16hash_delete_nvmuP7ielem_sP8bucket_sii --------------------------
	.section	.nv.info._Z16hash_delete_nvmuP7ielem_sP8bucket_sii,"",@"SHT_CUDA_INFO"
	.sectionflags	@""
	.align	4


	//----- nvinfo : EIATTR_CUDA_API_VERSION
	.align		4
        /*0000*/ 	.byte	0x04, 0x37
        /*0002*/ 	.short	(.L_71 - .L_70)
.L_70:
        /*0004*/ 	.word	0x00000082


	//----- nvinfo : EIATTR_KPARAM_INFO
	.align		4
.L_71:
        /*0008*/ 	.byte	0x04, 0x17
        /*000a*/ 	.short	(.L_73 - .L_72)
.L_72:
        /*000c*/ 	.word	0x00000000
        /*0010*/ 	.short	0x0003
        /*0012*/ 	.short	0x0014
        /*0014*/ 	.byte	0x00, 0xf0, 0x11, 0x00


	//----- nvinfo : EIATTR_KPARAM_INFO
	.align		4
.L_73:
        /*0018*/ 	.byte	0x04, 0x17
        /*001a*/ 	.short	(.L_75 - .L_74)
.L_74:
        /*001c*/ 	.word	0x00000000
        /*0020*/ 	.short	0x0002
        /*0022*/ 	.short	0x0010
        /*0024*/ 	.byte	0x00, 0xf0, 0x11, 0x00


	//----- nvinfo : EIATTR_KPARAM_INFO
	.align		4
.L_75:
        /*0028*/ 	.byte	0x04, 0x17
        /*002a*/ 	.short	(.L_77 - .L_76)
.L_76:
        /*002c*/ 	.word	0x00000000
        /*0030*/ 	.short	0x0001
        /*0032*/ 	.short	0x0008
        /*0034*/ 	.byte	0x00, 0xf0, 0x21, 0x00


	//----- nvinfo : EIATTR_KPARAM_INFO
	.align		4
.L_77:
        /*0038*/ 	.byte	0x04, 0x17
        /*003a*/ 	.short	(.L_79 - .L_78)
.L_78:
        /*003c*/ 	.word	0x00000000
        /*0040*/ 	.short	0x0000
        /*0042*/ 	.short	0x0000
        /*0044*/ 	.byte	0x00, 0xf0, 0x21, 0x00


	//----- nvinfo : EIATTR_SPARSE_MMA_MASK
	.align		4
.L_79:
        /*0048*/ 	.byte	0x03, 0x50
        /*004a*/ 	.short	0x0000


	//----- nvinfo : EIATTR_MAXREG_COUNT
	.align		4
        /*004c*/ 	.byte	0x03, 0x1b
        /*004e*/ 	.short	0x00ff


	//----- nvinfo : EIATTR_MERCURY_ISA_VERSION
	.align		4
        /*0050*/ 	.byte	0x03, 0x5f
        /*0052*/ 	.short	0x0101


	//----- nvinfo : EIATTR_COOP_GROUP_MASK_REGIDS
	.align		4
        /*0054*/ 	.byte	0x04, 0x29
        /*0056*/ 	.short	(.L_81 - .L_80)


	//   ....[0]....
.L_80:
        /*0058*/ 	.word	0xffffffff


	//----- nvinfo : EIATTR_COOP_GROUP_INSTR_OFFSETS
	.align		4
.L_81:
        /*005c*/ 	.byte	0x04, 0x28
        /*005e*/ 	.short	(.L_83 - .L_82)


	//   ....[0]....
.L_82:
        /*0060*/ 	.word	0x00000200


	//----- nvinfo : EIATTR_VRC_CTA_INIT_COUNT
	.align		4
.L_83:
        /*0064*/ 	.byte	0x02, 0x4a
	.zero		1
	.zero		1


	//----- nvinfo : EIATTR_EXIT_INSTR_OFFSETS
	.align		4
        /*0068*/ 	.byte	0x04, 0x1c
        /*006a*/ 	.short	(.L_85 - .L_84)


	//   ....[0]....
.L_84:
        /*006c*/ 	.word	0x00000080


	//   ....[1]....
        /*0070*/ 	.word	0x00000590


	//----- nvinfo : EIATTR_CRS_STACK_SIZE
	.align		4
.L_85:
        /*0074*/ 	.byte	0x04, 0x1e
        /*0076*/ 	.short	(.L_87 - .L_86)
.L_86:
        /*0078*/ 	.word	0x00000000


	//----- nvinfo : EIATTR_CBANK_PARAM_SIZE
	.align		4
.L_87:
        /*007c*/ 	.byte	0x03, 0x19
        /*007e*/ 	.short	0x0018


	//----- nvinfo : EIATTR_PARAM_CBANK
	.align		4
        /*0080*/ 	.byte	0x04, 0x0a
        /*0082*/ 	.short	(.L_89 - .L_88)
	.align		4
.L_88:
        /*0084*/ 	.word	index@(.nv.constant0._Z16hash_delete_nvmuP7ielem_sP8bucket_sii)
        /*0088*/ 	.short	0x0380
        /*008a*/ 	.short	0x0018


	//----- nvinfo : EIATTR_SW_WAR
	.align		4
.L_89:
        /*008c*/ 	.byte	0x04, 0x36
        /*008e*/ 	.short	(.L_91 - .L_90)
.L_90:
        /*0090*/ 	.word	0x00000008
.L_91:


//--------------------- .nv.info._Z16hash_delete_nvmoP7ielem_sP8bucket_sii --------------------------
	.section	.nv.info._Z16hash_delete_nvmoP7ielem_sP8bucket_sii,"",@"SHT_CUDA_INFO"
	.sectionflags	@""
	.align	4


	//----- nvinfo : EIATTR_CUDA_API_VERSION
	.align		4
        /*0000*/ 	.byte	0x04, 0x37
        /*0002*/ 	.short	(.L_93 - .L_92)
.L_92:
        /*0004*/ 	.word	0x00000082


	//----- nvinfo : EIATTR_KPARAM_INFO
	.align		4
.L_93:
        /*0008*/ 	.byte	0x04, 0x17
        /*000a*/ 	.short	(.L_95 - .L_94)
.L_94:
        /*000c*/ 	.word	0x00000000
        /*0010*/ 	.short	0x0003
        /*0012*/ 	.short	0x0014
        /*0014*/ 	.byte	0x00, 0xf0, 0x11, 0x00


	//----- nvinfo : EIATTR_KPARAM_INFO
	.align		4
.L_95:
        /*0018*/ 	.byte	0x04, 0x17
        /*001a*/ 	.short	(.L_97 - .L_96)
.L_96:
        /*001c*/ 	.word	0x00000000
        /*0020*/ 	.short	0x0002
        /*0022*/ 	.short	0x0010
        /*0024*/ 	.byte	0x00, 0xf0, 0x11, 0x00


	//----- nvinfo : EIATTR_KPARAM_INFO
	.align		4
.L_97:
        /*0028*/ 	.byte	0x04, 0x17
        /*002a*/ 	.short	(.L_99 - .L_98)
.L_98:
        /*002c*/ 	.word	0x00000000
        /*0030*/ 	.short	0x0001
        /*0032*/ 	.short	0x0008
        /*0034*/ 	.byte	0x00, 0xf0, 0x21, 0x00


	//----- nvinfo : EIATTR_KPARAM_INFO
	.align		4
.L_99:
        /*0038*/ 	.byte	0x04, 0x17
        /*003a*/ 	.short	(.L_101 - .L_100)
.L_100:
        /*003c*/ 	.word	0x00000000
        /*0040*/ 	.short	0x0000
        /*0042*/ 	.short	0x0000
        /*0044*/ 	.byte	0x00, 0xf0, 0x21, 0x00


	//----- nvinfo : EIATTR_SPARSE_MMA_MASK
	.align		4
.L_101:
        /*0048*/ 	.byte	0x03, 0x50
        /*004a*/ 	.short	0x0000


	//----- nvinfo : EIATTR_MAXREG_COUNT
	.align		4
        /*004c*/ 	.byte	0x03, 0x1b
        /*004e*/ 	.short	0x00ff


	//----- nvinfo : EIATTR_MERCURY_ISA_VERSION
	.align		4
        /*0050*/ 	.byte	0x03, 0x5f
        /*0052*/ 	.short	0x0101


	//----- nvinfo : EIATTR_COOP_GROUP_MASK_REGIDS
	.align		4
        /*0054*/ 	.byte	0x04, 0x29
        /*0056*/ 	.short	(.L_103 - .L_102)


	//   ....[0]....
.L_102:
        /*0058*/ 	.word	0xffffffff


	//----- nvinfo : EIATTR_COOP_GROUP_INSTR_OFFSETS
	.align		4
.L_103:
        /*005c*/ 	.byte	0x04, 0x28
        /*005e*/ 	.short	(.L_105 - .L_104)


	//   ....[0]....
.L_104:
        /*0060*/ 	.word	0x00000200


	//----- nvinfo : EIATTR_VRC_CTA_INIT_COUNT
	.align		4
.L_105:
        /*0064*/ 	.byte	0x02, 0x4a
	.zero		1
	.zero		1


	//----- nvinfo : EIATTR_EXIT_INSTR_OFFSETS
	.align		4
        /*0068*/ 	.byte	0x04, 0x1c
        /*006a*/ 	.short	(.L_107 - .L_106)


	//   ....[0]....
.L_106:
        /*006c*/ 	.word	0x00000080


	//   ....[1]....
        /*0070*/ 	.word	0x000004d0


	//----- nvinfo : EIATTR_CRS_STACK_SIZE
	.align		4
.L_107:
        /*0074*/ 	.byte	0x04, 0x1e
        /*0076*/ 	.short	(.L_109 - .L_108)
.L_108:
        /*0078*/ 	.word	0x00000000


	//----- nvinfo : EIATTR_CBANK_PARAM_SIZE
	.align		4
.L_109:
        /*007c*/ 	.byte	0x03, 0x19
        /*007e*/ 	.short	0x0018


	//----- nvinfo : EIATTR_PARAM_CBANK
	.align		4
        /*0080*/ 	.byte	0x04, 0x0a
        /*0082*/ 	.short	(.L_111 - .L_110)
	.align		4
.L_110:
        /*0084*/ 	.word	index@(.nv.constant0._Z16hash_delete_nvmoP7ielem_sP8bucket_sii)
        /*0088*/ 	.short	0x0380
        /*008a*/ 	.short	0x0018


	//----- nvinfo : EIATTR_SW_WAR
	.align		4
.L_111:
        /*008c*/ 	.byte	0x04, 0x36
        /*008e*/ 	.short	(.L_113 - .L_112)
.L_112:
        /*0090*/ 	.word	0x00000008
.L_113:


//--------------------- .nv.info._Z16hash_delete_nvmbP7ielem_sP8bucket_sii --------------------------
	.section	.nv.info._Z16hash_delete_nvmbP7ielem_sP8bucket_sii,"",@"SHT_CUDA_INFO"
	.sectionflags	@""
	.align	4


	//----- nvinfo : EIATTR_CUDA_API_VERSION
	.align		4
        /*0000*/ 	.byte	0x04, 0x37
        /*0002*/ 	.short	(.L_115 - .L_114)
.L_114:
        /*0004*/ 	.word	0x00000082


	//----- nvinfo : EIATTR_KPARAM_INFO
	.align		4
.L_115:
        /*0008*/ 	.byte	0x04, 0x17
        /*000a*/ 	.short	(.L_117 - .L_116)
.L_116:
        /*000c*/ 	.word	0x00000000
        /*0010*/ 	.short	0x0003
        /*0012*/ 	.short	0x0014
        /*0014*/ 	.byte	0x00, 0xf0, 0x11, 0x00


	//----- nvinfo : EIATTR_KPARAM_INFO
	.align		4
.L_117:
        /*0018*/ 	.byte	0x04, 0x17
        /*001a*/ 	.short	(.L_119 - .L_118)
.L_118:
        /*001c*/ 	.word	0x00000000
        /*0020*/ 	.short	0x0002
        /*0022*/ 	.short	0x0010
        /*0024*/ 	.byte	0x00, 0xf0, 0x11, 0x00


	//----- nvinfo : EIATTR_KPARAM_INFO
	.align		4
.L_119:
        /*0028*/ 	.byte	0x04, 0x17
        /*002a*/ 	.short	(.L_121 - .L_120)
.L_120:
        /*002c*/ 	.word	0x00000000
        /*0030*/ 	.short	0x0001
        /*0032*/ 	.short	0x0008
        /*0034*/ 	.byte	0x00, 0xf0, 0x21, 0x00


	//----- nvinfo : EIATTR_KPARAM_INFO
	.align		4
.L_121:
        /*0038*/ 	.byte	0x04, 0x17
        /*003a*/ 	.short	(.L_123 - .L_122)
.L_122:
        /*003c*/ 	.word	0x00000000
        /*0040*/ 	.short	0x0000
        /*0042*/ 	.short	0x0000
        /*0044*/ 	.byte	0x00, 0xf0, 0x21, 0x00


	//----- nvinfo : EIATTR_SPARSE_MMA_MASK
	.align		4
.L_123:
        /*0048*/ 	.byte	0x03, 0x50
        /*004a*/ 	.short	0x0000


	//----- nvinfo : EIATTR_MAXREG_COUNT
	.align		4
        /*004c*/ 	.byte	0x03, 0x1b
        /*004e*/ 	.short	0x00ff


	//----- nvinfo : EIATTR_MERCURY_ISA_VERSION
	.align		4
        /*0050*/ 	.byte	0x03, 0x5f
        /*0052*/ 	.short	0x0101


	//----- nvinfo : EIATTR_COOP_GROUP_MASK_REGIDS
	.align		4
        /*0054*/ 	.byte	0x04, 0x29
        /*0056*/ 	.short	(.L_125 - .L_124)


	//   ....[0]....
.L_124:
        /*0058*/ 	.word	0xffffffff


	//----- nvinfo : EIATTR_COOP_GROUP_INSTR_OFFSETS
	.align		4
.L_125:
        /*005c*/ 	.byte	0x04, 0x28
        /*005e*/ 	.short	(.L_127 - .L_126)


	//   ....[0]....
.L_126:
        /*0060*/ 	.word	0x00000200


	//----- nvinfo : EIATTR_VRC_CTA_INIT_COUNT
	.align		4
.L_127:
        /*0064*/ 	.byte	0x02, 0x4a
	.zero		1
	.zero		1


	//----- nvinfo : EIATTR_EXIT_INSTR_OFFSETS
	.align		4
        /*0068*/ 	.byte	0x04, 0x1c
        /*006a*/ 	.short	(.L_129 - .L_128)


	//   ....[0]....
.L_128:
        /*006c*/ 	.word	0x00000080


	//   ....[1]....
        /*0070*/ 	.word	0x000004b0


	//----- nvinfo : EIATTR_CRS_STACK_SIZE
	.align		4
.L_129:
        /*0074*/ 	.byte	0x04, 0x1e
        /*0076*/ 	.short	(.L_131 - .L_130)
.L_130:
        /*0078*/ 	.word	0x00000000


	//----- nvinfo : EIATTR_CBANK_PARAM_SIZE
	.align		4
.L_131:
        /*007c*/ 	.byte	0x03, 0x19
        /*007e*/ 	.short	0x0018


	//----- nvinfo : EIATTR_PARAM_CBANK
	.align		4
        /*0080*/ 	.byte	0x04, 0x0a
        /*0082*/ 	.short	(.L_133 - .L_132)
	.align		4
.L_132:
        /*0084*/ 	.word	index@(.nv.constant0._Z16hash_delete_nvmbP7ielem_sP8bucket_sii)
        /*0088*/ 	.short	0x0380
        /*008a*/ 	.short	0x0018


	//----- nvinfo : EIATTR_SW_WAR
	.align		4
.L_133:
        /*008c*/ 	.byte	0x04, 0x36
        /*008e*/ 	.short	(.L_135 - .L_134)
.L_134:
        /*0090*/ 	.word	0x00000008
.L_135:


//--------------------- .nv.callgraph             --------------------------
	.section	.nv.callgraph,"",@"SHT_CUDA_CALLGRAPH"
	.align	4
	.sectionentsize	8
	.align		4
        /*0000*/ 	.word	0x00000000
	.align		4
        /*0004*/ 	.word	0xffffffff
	.align		4
        /*0008*/ 	.word	0x00000000
	.align		4
        /*000c*/ 	.word	0xfffffffe
	.align		4
        /*0010*/ 	.word	0x00000000
	.align		4
        /*0014*/ 	.word	0xfffffffd
	.align		4
        /*0018*/ 	.word	0x00000000
	.align		4
        /*001c*/ 	.word	0xfffffffc


//--------------------- .text._Z11hash_deleteP7ielem_sP8bucket_sii --------------------------
	.section	.text._Z11hash_deleteP7ielem_sP8bucket_sii,"ax",@progbits
	.align	128
        .global         _Z11hash_deleteP7ielem_sP8bucket_sii
        .type           _Z11hash_deleteP7ielem_sP8bucket_sii,@function
        .size           _Z11hash_deleteP7ielem_sP8bucket_sii,(.L_x_30 - _Z11hash_deleteP7ielem_sP8bucket_sii)
        .other          _Z11hash_deleteP7ielem_sP8bucket_sii,@"STO_CUDA_ENTRY STV_DEFAULT"
_Z11hash_deleteP7ielem_sP8bucket_sii:
.text._Z11hash_deleteP7ielem_sP8bucket_sii:
[----:B------:R-:W-:Y:S01]  /*0000*/  LDC R1, c[0x0][0x37c] ;  /* 0x0000df00ff017b82 */ /* 0x000fe20000000800 */
[----:B------:R-:W0:Y:S01]  /*0010*/  S2R R0, SR_CTAID.X ;  /* 0x0000000000007919 */ /* 0x000e220000002500 */
[----:B------:R-:W0:Y:S01]  /*0020*/  LDCU UR4, c[0x0][0x360] ;  /* 0x00006c00ff0477ac */ /* 0x000e220008000800 */
[----:B------:R-:W0:Y:S01]  /*0030*/  S2R R3, SR_TID.X ;  /* 0x0000000000037919 */ /* 0x000e220000002100 */
[----:B------:R-:W1:Y:S01]  /*0040*/  LDCU UR5, c[0x0][0x390] ;  /* 0x00007200ff0577ac */ /* 0x000e620008000800 */
[----:B0-----:R-:W-:-:S05]  /*0050*/  IMAD R0, R0, UR4, R3 ;  /* 0x0000000400007c24 */ /* 0x001fca000f8e0203 */
[----:B------:R-:W-:-:S04]  /*0060*/  SHF.R.S32.HI R11, RZ, 0x3, R0 ;  /* 0x00000003ff0b7819 */ /* 0x000fc80000011400 */
[----:B-1----:R-:W-:-:S13]  /*0070*/  ISETP.GE.AND P0, PT, R11, UR5, PT ;  /* 0x000000050b007c0c */ /* 0x002fda000bf06270 */
[----:B------:R-:W-:Y:S05]  /*0080*/  @P0 EXIT ;  /* 0x000000000000094d */ /* 0x000fea0003800000 */
[----:B------:R-:W0:Y:S01]  /*0090*/  LDC.64 R2, c[0x0][0x380] ;  /* 0x0000e000ff027b82 */ /* 0x000e220000000a00 */
[C---:B------:R-:W-:Y:S01]  /*00a0*/  IMAD.SHL.U32 R10, R0.reuse, 0x4, RZ ;  /* 0x00000004000a7824 */ /* 0x040fe200078e00ff */
[----:B------:R-:W-:Y:S01]  /*00b0*/  LOP3.LUT R0, R0, 0x18, RZ, 0xc0, !PT ;  /* 0x0000001800007812 */ /* 0x000fe200078ec0ff */
[----:B------:R-:W1:Y:S03]  /*00c0*/  LDCU.64 UR4, c[0x0][0x358] ;  /* 0x00006b00ff0477ac */ /* 0x000e660008000a00 */
[----:B------:R-:W-:Y:S02]  /*00d0*/  LOP3.LUT R10, R10, 0x1c, RZ, 0xe2, !PT ;  /* 0x0000001c0a0a7812 */ /* 0x000fe400078ee2ff */
[----:B------:R-:W2:Y:S08]  /*00e0*/  LDC.64 R4, c[0x0][0x388] ;  /* 0x0000e200ff047b82 */ /* 0x000eb00000000a00 */
[----:B------:R-:W3:Y:S02]  /*00f0*/  LDC.64 R6, c[0x0][0x390] ;  /* 0x0000e400ff067b82 */ /* 0x000ee40000000a00 */
.L_x_5:
[----:B0-----:R-:W-:-:S05]  /*0100*/  IMAD.WIDE R8, R11, 0xc, R2 ;  /* 0x0000000c0b087825 */ /* 0x001fca00078e0202 */
[----:B-1----:R-:W4:Y:S04]  /*0110*/  LDG.E R12, desc[UR4][R8.64+0x4] ;  /* 0x00000404080c7981 */ /* 0x002f28000c1e1900 */
[----:B------:R-:W5:Y:S01]  /*0120*/  LDG.E R14, desc[UR4][R8.64] ;  /* 0x00000004080e7981 */ /* 0x000f62000c1e1900 */
[----:B----4-:R-:W-:-:S05]  /*0130*/  LOP3.LUT R13, R12, 0xffffff, RZ, 0xc0, !PT ;  /* 0x00ffffff0c0d7812 */ /* 0x010fca00078ec0ff */
[----:B--2---:R-:W-:-:S03]  /*0140*/  IMAD.WIDE.U32 R12, R13, 0x40, R4 ;  /* 0x000000400d0c7825 */ /* 0x004fc600078e0004 */
[----:B------:R-:W-:-:S05]  /*0150*/  IADD3 R12, P0, PT, R12, R10, RZ ;  /* 0x0000000a0c0c7210 */ /* 0x000fca0007f1e0ff */
[----:B------:R-:W-:-:S05]  /*0160*/  IMAD.X R13, RZ, RZ, R13, P0 ;  /* 0x000000ffff0d7224 */ /* 0x000fca00000e060d */
[----:B------:R-:W5:Y:S01]  /*0170*/  LDG.E R15, desc[UR4][R12.64] ;  /* 0x000000040c0f7981 */ /* 0x000f62000c1e1900 */
[----:B------:R-:W-:Y:S02]  /*0180*/  PLOP3.LUT P1, PT, PT, PT, PT, 0x8, 0x80 ;  /* 0x000000000080781c */ /* 0x000fe40003f2e170 */
[----:B-----5:R-:W-:-:S13]  /*0190*/  ISETP.NE.AND P0, PT, R15, R14, PT ;  /* 0x0000000e0f00720c */ /* 0x020fda0003f05270 */
[----:B------:R-:W-:Y:S05]  /*01a0*/  @P0 BRA `(.L_x_0) ;  /* 0x00000000000c0947 */ /* 0x000fea0003800000 */
[----:B------:R-:W2:Y:S04]  /*01b0*/  LDG.E R14, desc[UR4][R8.64+0x8] ;  /* 0x00000804080e7981 */ /* 0x000ea8000c1e1900 */
[----:B------:R-:W2:Y:S02]  /*01c0*/  LDG.E R15, desc[UR4][R12.64+0x20] ;  /* 0x000020040c0f7981 */ /* 0x000ea4000c1e1900 */
[----:B--2---:R-:W-:-:S13]  /*01d0*/  ISETP.EQ.AND P1, PT, R15, R14, PT ;  /* 0x0000000e0f00720c */ /* 0x004fda0003f22270 */
.L_x_0:
[----:B------:R-:W-:Y:S05]  /*01e0*/  WARPSYNC.ALL ;  /* 0x0000000000007948 */ /* 0x000fea0003800000 */
[----:B------:R-:W-:Y:S01]  /*01f0*/  VOTE.ANY R15, PT, P1 ;  /* 0x00000000000f7806 */ /* 0x000fe200008e0100 */
[----:B------:R-:W-:Y:S03]  /*0200*/  BSSY.RECONVERGENT B0, `(.L_x_1) ;  /* 0x0000008000007945 */ /* 0x000fe60003800200 */
[----:B------:R-:W-:-:S04]  /*0210*/  SHF.R.S32.HI R15, RZ, R0, R15 ;  /* 0x00000000ff0f7219 */ /* 0x000fc8000001140f */
[----:B------:R-:W-:Y:S01]  /*0220*/  LOP3.LUT P1, RZ, R15, 0xff, RZ, 0xc0, !PT ;  /* 0x000000ff0fff7812 */ /* 0x000fe2000782c0ff */
[----:B------:R-:W-:-:S12]  /*0230*/  @P0 BRA `(.L_x_2) ;  /* 0x0000000000100947 */ /* 0x000fd80003800000 */
[----:B------:R-:W2:Y:S04]  /*0240*/  LDG.E R14, desc[UR4][R8.64+0x8] ;  /* 0x00000804080e7981 */ /* 0x000ea8000c1e1900 */
[----:B------:R-:W2:Y:S02]  /*0250*/  LDG.E R15, desc[UR4][R12.64+0x20] ;  /* 0x000020040c0f7981 */ /* 0x000ea4000c1e1900 */
[----:B--2---:R-:W-:-:S13]  /*0260*/  ISETP.NE.AND P0, PT, R15, R14, PT ;  /* 0x0000000e0f00720c */ /* 0x004fda0003f05270 */
[----:B------:R0:W-:Y:S02]  /*0270*/  @!P0 STG.E desc[UR4][R12.64], RZ ;  /* 0x000000ff0c008986 */ /* 0x0001e4000c101904 */
.L_x_2:
[----:B------:R-:W-:Y:S05]  /*0280*/  BSYNC.RECONVERGENT B0 ;  /* 0x0000000000007941 */ /* 0x000fea0003800200 */
.L_x_1:
[----:B------:R-:W-:Y:S04]  /*0290*/  BSSY.RECONVERGENT B0, `(.L_x_3) ;  /* 0x0000010000007945 */ /* 0x000fe80003800200 */
[----:B------:R-:W-:Y:S05]  /*02a0*/  @P1 BRA `(.L_x_4) ;  /* 0x0000000000381947 */ /* 0x000fea0003800000 */
[----:B0-----:R-:W2:Y:S04]  /*02b0*/  LDG.E R12, desc[UR4][R8.64+0x4] ;  /* 0x00000404080c7981 */ /* 0x001ea8000c1e1900 */
[----:B------:R-:W2:Y:S02]  /*02c0*/  LDG.E R15, desc[UR4][R8.64] ;  /* 0x00000004080f7981 */ /* 0x000ea4000c1e1900 */
[----:B--2---:R-:W-:-:S04]  /*02d0*/  LOP3.LUT R13, R15, 0x1fffff, R12, 0x48, !PT ;  /* 0x001fffff0f0d7812 */ /* 0x004fc800078e480c */
[----:B------:R-:W-:-:S05]  /*02e0*/  LOP3.LUT R13, R13, 0xe00000, R12, 0xf8, !PT ;  /* 0x00e000000d0d7812 */ /* 0x000fca00078ef80c */
[----:B------:R-:W-:-:S03]  /*02f0*/  IMAD.WIDE.U32 R12, R13, 0x40, R4 ;  /* 0x000000400d0c7825 */ /* 0x000fc600078e0004 */
[----:B------:R-:W-:-:S05]  /*0300*/  IADD3 R12, P0, PT, R12, R10, RZ ;  /* 0x0000000a0c0c7210 */ /* 0x000fca0007f1e0ff */
[----:B------:R-:W-:-:S05]  /*0310*/  IMAD.X R13, RZ, RZ, R13, P0 ;  /* 0x000000ffff0d7224 */ /* 0x000fca00000e060d */
[----:B------:R-:W2:Y:S02]  /*0320*/  LDG.E R14, desc[UR4][R12.64] ;  /* 0x000000040c0e7981 */ /* 0x000ea4000c1e1900 */
[----:B--2---:R-:W-:-:S13]  /*0330*/  ISETP.NE.AND P0, PT, R14, R15, PT ;  /* 0x0000000f0e00720c */ /* 0x004fda0003f05270 */
[----:B------:R-:W-:Y:S05]  /*0340*/  @P0 BRA `(.L_x_4) ;  /* 0x0000000000100947 */ /* 0x000fea0003800000 */
[----:B------:R-:W2:Y:S04]  /*0350*/  LDG.E R8, desc[UR4][R8.64+0x8] ;  /* 0x0000080408087981 */ /* 0x000ea8000c1e1900 */
[----:B------:R-:W2:Y:S02]  /*0360*/  LDG.E R15, desc[UR4][R12.64+0x20] ;  /* 0x000020040c0f7981 */ /* 0x000ea4000c1e1900 */
[----:B--2---:R-:W-:-:S13]  /*0370*/  ISETP.NE.AND P0, PT, R15, R8, PT ;  /* 0x000000080f00720c */ /* 0x004fda0003f05270 */
[----:B------:R1:W-:Y:S02]  /*0380*/  @!P0 STG.E desc[UR4][R12.64], RZ ;  /* 0x000000ff0c008986 */ /* 0x0003e4000c101904 */
.L_x_4:
[----:B------:R-:W-:Y:S05]  /*0390*/  BSYNC.RECONVERGENT B0 ;  /* 0x0000000000007941 */ /* 0x000fea0003800200 */
.L_x_3:
[----:B---3--:R-:W-:-:S04]  /*03a0*/  LEA.HI.SX32 R11, R7, R11, 0x1d ;  /* 0x0000000b070b7211 */ /* 0x008fc800078feaff */
[----:B------:R-:W-:-:S13]  /*03b0*/  ISETP.GE.AND P0, PT, R11, R6, PT ;  /* 0x000000060b00720c */ /* 0x000fda0003f06270 */
[----:B------:R-:W-:Y:S05]  /*03c0*/  @!P0 BRA `(.L_x_5) ;  /* 0xfffffffc004c8947 */ /* 0x000fea000383ffff */
[----:B------:R-:W-:Y:S05]  /*03d0*/  EXIT ;  /* 0x000000000000794d */ /* 0x000fea0003800000 */
.L_x_6:
[----:B------:R-:W-:-:S00]  /*03e0*/  BRA `(.L_x_6) ;  /* 0xfffffffc00fc7947 */ /* 0x000fc0000383ffff */
[----:B------:R-:W-:-:S00]  /*03f0*/  NOP ;  /* 0x0000000000007918 */ /* 0x000fc00000000000 */
        /* <DEDUP_REMOVED lines=8> */
.L_x_30:


//--------------------- .text._Z15kernel_l2wb_pctv --------------------------
	.section	.text._Z15kernel_l2wb_pctv,"ax",@progbits
	.align	128
        .global         _Z15kernel_l2wb_pctv
        .type           _Z15kernel_l2wb_pctv,@function
        .size           _Z15kernel_l2wb_pctv,(.L_x_31 - _Z15kernel_l2wb_pctv)
        .other          _Z15kernel_l2wb_pctv,@"STO_CUDA_ENTRY STV_DEFAULT"
_Z15kernel_l2wb_pctv:
.text._Z15kernel_l2wb_pctv:
[----:B------:R-:W-:Y:S01]  /*0000*/  LDC R1, c[0x0][0x37c] ;  /* 0x0000df00ff017b82 */ /* 0x000fe20000000800 */
[----:B------:R-:W0:Y:S01]  /*0010*/  S2R R2, SR_TID.Z ;  /* 0x0000000000027919 */ /* 0x000e220000002300 */
[----:B------:R-:W1:Y:S01]  /*0020*/  LDCU UR4, c[0x0][0x360] ;  /* 0x00006c00ff0477ac */ /* 0x000e620008000800 */
[----:B------:R-:W-:Y:S01]  /*0030*/  CS2R R4, SRZ ;  /* 0x0000000000047805 */ /* 0x000fe2000001ff00 */
[----:B------:R-:W2:Y:S01]  /*0040*/  S2R R0, SR_TID.Y ;  /* 0x0000000000007919 */ /* 0x000ea20000002200 */
[----:B------:R-:W3:Y:S01]  /*0050*/  LDCU UR5, c[0x0][0x364] ;  /* 0x00006c80ff0577ac */ /* 0x000ee20008000800 */
[----:B------:R-:W2:Y:S02]  /*0060*/  S2R R3, SR_TID.X ;  /* 0x0000000000037919 */ /* 0x000ea40000002100 */
[----:B------:R-:W-:Y:S01]  /*0070*/  BAR.SYNC.DEFER_BLOCKING 0x0 ;  /* 0x0000000000007b1d */ /* 0x000fe20000010000 */
[----:B-1----:R-:W-:-:S06]  /*0080*/  UIADD3 UR6, UPT, UPT, -UR4, URZ, URZ ;  /* 0x000000ff04067290 */ /* 0x002fcc000fffe1ff */
[----:B0-----:R-:W-:Y:S02]  /*0090*/  IMAD R2, R2, UR6, RZ ;  /* 0x0000000602027c24 */ /* 0x001fe4000f8e02ff */
[----:B--2---:R-:W-:Y:S02]  /*00a0*/  IMAD R0, R0, UR4, R3 ;  /* 0x0000000400007c24 */ /* 0x004fe4000f8e0203 */
[----:B---3--:R-:W-:Y:S01]  /*00b0*/  IMAD R3, R2, UR5, RZ ;  /* 0x0000000502037c24 */ /* 0x008fe2000f8e02ff */
[----:B------:R-:W0:Y:S04]  /*00c0*/  LDCU.64 UR4, c[0x0][0x358] ;  /* 0x00006b00ff0477ac */ /* 0x000e280008000a00 */
[----:B------:R-:W-:-:S13]  /*00d0*/  ISETP.NE.AND P0, PT, R0, R3, PT ;  /* 0x000000030000720c */ /* 0x000fda0003f05270 */
[----:B------:R-:W-:-:S05]  /*00e0*/  @!P0 CS2R R2, SRZ ;  /* 0x0000000000028805 */ /* 0x000fca000001ff00 */
[----:B0-----:R-:W-:Y:S01]  /*00f0*/  @!P0 STG.E.STRONG.GPU desc[UR4][R2.64], RZ ;  /* 0x000000ff02008986 */ /* 0x001fe2000c10f904 */
[----:B------:R-:W-:Y:S06]  /*0100*/  MEMBAR.SC.GPU ;  /* 0x0000000000007992 */ /* 0x000fec0000002000 */
[----:B------:R-:W-:-:S00]  /*0110*/  ERRBAR ;  /* 0x00000000000079ab */ /* 0x000fc00000000000 */
[----:B------:R-:W-:Y:S06]  /*0120*/  CGAERRBAR ;  /* 0x00000000000075ab */ /* 0x000fec0000000000 */
[----:B------:R-:W-:Y:S04]  /*0130*/  CCTL.IVALL ;  /* 0x00000000ff00798f */ /* 0x000fe80002000000 */
[----:B------:R-:W-:Y:S01]  /*0140*/  STG.E.STRONG.SM desc[UR4][R4.64], RZ ;  /* 0x000000ff04007986 */ /* 0x000fe2000c10b904 */
[----:B------:R-:W-:Y:S06]  /*0150*/  MEMBAR.SC.GPU ;  /* 0x0000000000007992 */ /* 0x000fec0000002000 */
[----:B------:R-:W-:-:S00]  /*0160*/  ERRBAR ;  /* 0x00000000000079ab */ /* 0x000fc00000000000 */
[----:B------:R-:W-:Y:S06]  /*0170*/  CGAERRBAR ;  /* 0x00000000000075ab */ /* 0x000fec0000000000 */
[----:B------:R-:W-:Y:S01]  /*0180*/  CCTL.IVALL ;  /* 0x00000000ff00798f */ /* 0x000fe20002000000 */
[----:B------:R-:W-:Y:S05]  /*0190*/  EXIT ;  /* 0x000000000000794d */ /* 0x000fea0003800000 */
.L_x_7:
        /* <DEDUP_REMOVED lines=14> */
.L_x_31:


//--------------------- .text._Z11kernel_l2wbv    --------------------------
	.section	.text._Z11kernel_l2wbv,"ax",@progbits
	.align	128
        .global         _Z11kernel_l2wbv
        .type           _Z11kernel_l2wbv,@function
        .size           _Z11kernel_l2wbv,(.L_x_32 - _Z11kernel_l2wbv)
        .other          _Z11kernel_l2wbv,@"STO_CUDA_ENTRY STV_DEFAULT"
_Z11kernel_l2wbv:
.text._Z11kernel_l2wbv:
[----:B------:R-:W-:Y:S01]  /*0000*/  LDC R1, c[0x0][0x37c] ;  /* 0x0000df00ff017b82 */ /* 0x000fe20000000800 */
[----:B------:R-:W0:Y:S01]  /*0010*/  S2R R2, SR_TID.Z ;  /* 0x0000000000027919 */ /* 0x000e220000002300 */
[----:B------:R-:W1:Y:S01]  /*0020*/  LDCU UR4, c[0x0][0x360] ;  /* 0x00006c00ff0477ac */ /* 0x000e620008000800 */
[----:B------:R-:W2:Y:S01]  /*0030*/  S2R R0, SR_TID.Y ;  /* 0x0000000000007919 */ /* 0x000ea20000002200 */
[----:B------:R-:W3:Y:S01]  /*0040*/  LDCU UR5, c[0x0][0x364] ;  /* 0x00006c80ff0577ac */ /* 0x000ee20008000800 */
[----:B------:R-:W2:Y:S03]  /*0050*/  S2R R3, SR_TID.X ;  /* 0x0000000000037919 */ /* 0x000ea60000002100 */
        /* <DEDUP_REMOVED lines=12> */
[----:B------:R-:W-:Y:S01]  /*0120*/  CCTL.IVALL ;  /* 0x00000000ff00798f */ /* 0x000fe20002000000 */
[----:B------:R-:W-:Y:S05]  /*0130*/  EXIT ;  /* 0x000000000000794d */ /* 0x000fea0003800000 */
.L_x_8:
        /* <DEDUP_REMOVED lines=12> */
.L_x_32:


//--------------------- .text._Z16hash_delete_nvmuP7ielem_sP8bucket_sii --------------------------
	.section	.text._Z16hash_delete_nvmuP7ielem_sP8bucket_sii,"ax",@progbits
	.align	128
        .global         _Z16hash_delete_nvmuP7ielem_sP8bucket_sii
        .type           _Z16hash_delete_nvmuP7ielem_sP8bucket_sii,@function
        .size           _Z16hash_delete_nvmuP7ielem_sP8bucket_sii,(.L_x_33 - _Z16hash_delete_nvmuP7ielem_sP8bucket_sii)
        .other          _Z16hash_delete_nvmuP7ielem_sP8bucket_sii,@"STO_CUDA_ENTRY STV_DEFAULT"
_Z16hash_delete_nvmuP7ielem_sP8bucket_sii:
.text._Z16hash_delete_nvmuP7ielem_sP8bucket_sii:
        /* <DEDUP_REMOVED lines=13> */
[----:B------:R-:W-:Y:S01]  /*00d0*/  LOP3.LUT R10, R10, 0x1c, RZ, 0xe2, !PT ;  /* 0x0000001c0a0a7812 */ /* 0x000fe200078ee2ff */
[----:B------:R-:W2:Y:S01]  /*00e0*/  LDCU.64 UR6, c[0x0][0x388] ;  /* 0x00007100ff0677ac */ /* 0x000ea20008000a00 */
[----:B------:R-:W3:Y:S08]  /*00f0*/  LDC.64 R4, c[0x0][0x388] ;  /* 0x0000e200ff047b82 */ /* 0x000ef00000000a00 */
[----:B------:R-:W4:Y:S02]  /*0100*/  LDC.64 R6, c[0x0][0x390] ;  /* 0x0000e400ff067b82 */ /* 0x000f240000000a00 */
.L_x_14:
[----:B0-----:R-:W-:-:S05]  /*0110*/  IMAD.WIDE R8, R11, 0xc, R2 ;  /* 0x0000000c0b087825 */ /* 0x001fca00078e0202 */
[----:B-1----:R-:W5:Y:S04]  /*0120*/  LDG.E R12, desc[UR4][R8.64+0x4] ;  /* 0x00000404080c7981 */ /* 0x002f68000c1e1900 */
[----:B------:R-:W2:Y:S01]  /*0130*/  LDG.E R14, desc[UR4][R8.64] ;  /* 0x00000004080e7981 */ /* 0x000ea2000c1e1900 */
[----:B-----5:R-:W-:-:S05]  /*0140*/  LOP3.LUT R13, R12, 0xffffff, RZ, 0xc0, !PT ;  /* 0x00ffffff0c0d7812 */ /* 0x020fca00078ec0ff */
[----:B---3--:R-:W-:-:S03]  /*0150*/  IMAD.WIDE.U32 R12, R13, 0x40, R4 ;  /* 0x000000400d0c7825 */ /* 0x008fc600078e0004 */
[----:B------:R-:W-:-:S05]  /*0160*/  IADD3 R12, P0, PT, R12, R10, RZ ;  /* 0x0000000a0c0c7210 */ /* 0x000fca0007f1e0ff */
[----:B------:R-:W-:-:S05]  /*0170*/  IMAD.X R13, RZ, RZ, R13, P0 ;  /* 0x000000ffff0d7224 */ /* 0x000fca00000e060d */
[----:B------:R-:W2:Y:S01]  /*0180*/  LDG.E R15, desc[UR4][R12.64] ;  /* 0x000000040c0f7981 */ /* 0x000ea2000c1e1900 */
[----:B------:R-:W-:Y:S02]  /*0190*/  PLOP3.LUT P0, PT, PT, PT, PT, 0x8, 0x80 ;  /* 0x000000000080781c */ /* 0x000fe40003f0e170 */
[----:B--2---:R-:W-:-:S13]  /*01a0*/  ISETP.NE.AND P1, PT, R15, R14, PT ;  /* 0x0000000e0f00720c */ /* 0x004fda0003f25270 */
[----:B------:R-:W-:Y:S05]  /*01b0*/  @P1 BRA `(.L_x_9) ;  /* 0x00000000000c1947 */ /* 0x000fea0003800000 */
[----:B------:R-:W2:Y:S04]  /*01c0*/  LDG.E R14, desc[UR4][R8.64+0x8] ;  /* 0x00000804080e7981 */ /* 0x000ea8000c1e1900 */
[----:B------:R-:W2:Y:S02]  /*01d0*/  LDG.E R15, desc[UR4][R12.64+0x20] ;  /* 0x000020040c0f7981 */ /* 0x000ea4000c1e1900 */
[----:B--2---:R-:W-:-:S13]  /*01e0*/  ISETP.EQ.AND P0, PT, R15, R14, PT ;  /* 0x0000000e0f00720c */ /* 0x004fda0003f02270 */
.L_x_9:
[----:B------:R-:W-:Y:S05]  /*01f0*/  WARPSYNC.ALL ;  /* 0x0000000000007948 */ /* 0x000fea0003800000 */
[----:B------:R-:W-:Y:S01]  /*0200*/  VOTE.ANY R17, PT, P0 ;  /* 0x0000000000117806 */ /* 0x000fe200000e0100 */
[----:B------:R-:W-:Y:S04]  /*0210*/  BSSY.RECONVERGENT B0, `(.L_x_10) ;  /* 0x0000012000007945 */ /* 0x000fe80003800200 */
[----:B------:R-:W-:Y:S05]  /*0220*/  @P1 BRA `(.L_x_11) ;  /* 0x0000000000401947 */ /* 0x000fea0003800000 */
[----:B------:R-:W2:Y:S04]  /*0230*/  LDG.E R14, desc[UR4][R8.64+0x8] ;  /* 0x00000804080e7981 */ /* 0x000ea8000c1e1900 */
[----:B------:R-:W2:Y:S02]  /*0240*/  LDG.E R15, desc[UR4][R12.64+0x20] ;  /* 0x000020040c0f7981 */ /* 0x000ea4000c1e1900 */
[----:B--2---:R-:W-:-:S13]  /*0250*/  ISETP.NE.AND P0, PT, R15, R14, PT ;  /* 0x0000000e0f00720c */ /* 0x004fda0003f05270 */
[----:B------:R-:W-:Y:S05]  /*0260*/  @P0 BRA `(.L_x_11) ;  /* 0x0000000000300947 */ /* 0x000fea0003800000 */
[----:B------:R0:W-:Y:S01]  /*0270*/  STG.E desc[UR4][R12.64], RZ ;  /* 0x000000ff0c007986 */ /* 0x0001e2000c101904 */
[----:B------:R-:W-:-:S03]  /*0280*/  CS2R R14, SRZ ;  /* 0x00000000000e7805 */ /* 0x000fc6000001ff00 */
[----:B------:R0:W-:Y:S01]  /*0290*/  STG.E.EF desc[UR4][R12.64], RZ ;  /* 0x000000ff0c007986 */ /* 0x0001e2000c001904 */
[----:B------:R-:W-:Y:S06]  /*02a0*/  MEMBAR.SC.GPU ;  /* 0x0000000000007992 */ /* 0x000fec0000002000 */
[----:B------:R-:W-:-:S00]  /*02b0*/  ERRBAR ;  /* 0x00000000000079ab */ /* 0x000fc00000000000 */
[----:B------:R-:W-:Y:S06]  /*02c0*/  CGAERRBAR ;  /* 0x00000000000075ab */ /* 0x000fec0000000000 */
[----:B------:R-:W-:Y:S04]  /*02d0*/  CCTL.IVALL ;  /* 0x00000000ff00798f */ /* 0x000fe80002000000 */
[----:B------:R0:W-:Y:S01]  /*02e0*/  STG.E.STRONG.SM desc[UR4][R14.64], RZ ;  /* 0x000000ff0e007986 */ /* 0x0001e2000c10b904 */
[----:B------:R-:W-:Y:S06]  /*02f0*/  MEMBAR.SC.GPU ;  /* 0x0000000000007992 */ /* 0x000fec0000002000 */
[----:B------:R-:W-:-:S00]  /*0300*/  ERRBAR ;  /* 0x00000000000079ab */ /* 0x000fc00000000000 */
[----:B------:R-:W-:Y:S06]  /*0310*/  CGAERRBAR ;  /* 0x00000000000075ab */ /* 0x000fec0000000000 */
[----:B0-----:R-:W-:Y:S01]  /*0320*/  CCTL.IVALL ;  /* 0x00000000ff00798f */ /* 0x001fe20002000000 */
.L_x_11:
[----:B------:R-:W-:Y:S05]  /*0330*/  BSYNC.RECONVERGENT B0 ;  /* 0x0000000000007941 */ /* 0x000fea0003800200 */
.L_x_10:
[----:B------:R-:W-:Y:S01]  /*0340*/  SHF.R.S32.HI R17, RZ, R0, R17 ;  /* 0x00000000ff117219 */ /* 0x000fe20000011411 */
[----:B------:R-:W-:Y:S03]  /*0350*/  BSSY.RECONVERGENT B0, `(.L_x_12) ;  /* 0x0000020000007945 */ /* 0x000fe60003800200 */
[----:B------:R-:W-:-:S13]  /*0360*/  LOP3.LUT P0, RZ, R17, 0xff, RZ, 0xc0, !PT ;  /* 0x000000ff11ff7812 */ /* 0x000fda000780c0ff */
[----:B------:R-:W-:Y:S05]  /*0370*/  @P0 BRA `(.L_x_13) ;  /* 0x0000000000740947 */ /* 0x000fea0003800000 */
[----:B------:R-:W2:Y:S04]  /*0380*/  LDG.E R14, desc[UR4][R8.64] ;  /* 0x00000004080e7981 */ /* 0x000ea8000c1e1900 */
        /* <DEDUP_REMOVED lines=12> */
[----:B------:R-:W-:Y:S05]  /*0450*/  @P0 BRA `(.L_x_13) ;  /* 0x00000000003c0947 */ /* 0x000fea0003800000 */
[----:B------:R-:W-:Y:S01]  /*0460*/  IMAD.SHL.U32 R9, R17, 0x40, RZ ;  /* 0x0000004011097824 */ /* 0x000fe200078e00ff */
[----:B------:R0:W-:Y:S01]  /*0470*/  STG.E desc[UR4][R12.64], RZ ;  /* 0x000000ff0c007986 */ /* 0x0001e2000c101904 */
[----:B------:R-:W-:-:S03]  /*0480*/  CS2R R14, SRZ ;  /* 0x00000000000e7805 */ /* 0x000fc6000001ff00 */
[----:B------:R-:W-:-:S04]  /*0490*/  IADD3 R8, P0, P1, R10, UR6, R9 ;  /* 0x000000060a087c10 */ /* 0x000fc8000f91e009 */
[----:B------:R-:W-:-:S05]  /*04a0*/  IADD3.X R9, PT, PT, RZ, UR7, RZ, P0, P1 ;  /* 0x00000007ff097c10 */ /* 0x000fca00087e24ff */
        /* <DEDUP_REMOVED lines=10> */
.L_x_13:
[----:B------:R-:W-:Y:S05]  /*0550*/  BSYNC.RECONVERGENT B0 ;  /* 0x0000000000007941 */ /* 0x000fea0003800200 */
.L_x_12:
[----:B----4-:R-:W-:-:S04]  /*0560*/  LEA.HI.SX32 R11, R7, R11, 0x1d ;  /* 0x0000000b070b7211 */ /* 0x010fc800078feaff */
[----:B------:R-:W-:-:S13]  /*0570*/  ISETP.GE.AND P0, PT, R11, R6, PT ;  /* 0x000000060b00720c */ /* 0x000fda0003f06270 */
[----:B------:R-:W-:Y:S05]  /*0580*/  @!P0 BRA `(.L_x_14) ;  /* 0xfffffff800e08947 */ /* 0x000fea000383ffff */
[----:B------:R-:W-:Y:S05]  /*0590*/  EXIT ;  /* 0x000000000000794d */ /* 0x000fea0003800000 */
.L_x_15:
        /* <DEDUP_REMOVED lines=14> */
.L_x_33:


//--------------------- .text._Z16hash_delete_nvmoP7ielem_sP8bucket_sii --------------------------
	.section	.text._Z16hash_delete_nvmoP7ielem_sP8bucket_sii,"ax",@progbits
	.align	128
        .global         _Z16hash_delete_nvmoP7ielem_sP8bucket_sii
        .type           _Z16hash_delete_nvmoP7ielem_sP8bucket_sii,@function
        .size           _Z16hash_delete_nvmoP7ielem_sP8bucket_sii,(.L_x_34 - _Z16hash_delete_nvmoP7ielem_sP8bucket_sii)
        .other          _Z16hash_delete_nvmoP7ielem_sP8bucket_sii,@"STO_CUDA_ENTRY STV_DEFAULT"
_Z16hash_delete_nvmoP7ielem_sP8bucket_sii:
.text._Z16hash_delete_nvmoP7ielem_sP8bucket_sii:
        /* <DEDUP_REMOVED lines=17> */
.L_x_21:
        /* <DEDUP_REMOVED lines=14> */
.L_x_16:
        /* <DEDUP_REMOVED lines=9> */
[----:B------:R-:W-:Y:S05]  /*0280*/  @P0 BRA `(.L_x_18) ;  /* 0x0000000000180947 */ /* 0x000fea0003800000 */
[----:B------:R0:W-:Y:S04]  /*0290*/  STG.E desc[UR4][R12.64], RZ ;  /* 0x000000ff0c007986 */ /* 0x0001e8000c101904 */
[----:B------:R0:W-:Y:S01]  /*02a0*/  STG.E.EF desc[UR4][R12.64], RZ ;  /* 0x000000ff0c007986 */ /* 0x0001e2000c001904 */
[----:B------:R-:W-:Y:S06]  /*02b0*/  MEMBAR.SC.GPU ;  /* 0x0000000000007992 */ /* 0x000fec0000002000 */
[----:B------:R-:W-:-:S00]  /*02c0*/  ERRBAR ;  /* 0x00000000000079ab */ /* 0x000fc00000000000 */
[----:B------:R-:W-:Y:S06]  /*02d0*/  CGAERRBAR ;  /* 0x00000000000075ab */ /* 0x000fec0000000000 */
[----:B0-----:R-:W-:Y:S01]  /*02e0*/  CCTL.IVALL ;  /* 0x00000000ff00798f */ /* 0x001fe20002000000 */
.L_x_18:
[----:B------:R-:W-:Y:S05]  /*02f0*/  BSYNC.RECONVERGENT B0 ;  /* 0x0000000000007941 */ /* 0x000fea0003800200 */
.L_x_17:
[----:B------:R-:W-:Y:S04]  /*0300*/  BSSY.RECONVERGENT B0, `(.L_x_19) ;  /* 0x0000019000007945 */ /* 0x000fe80003800200 */
        /* <DEDUP_REMOVED lines=16> */
[----:B------:R0:W-:Y:S04]  /*0410*/  STG.E desc[UR4][R12.64], RZ ;  /* 0x000000ff0c007986 */ /* 0x0001e8000c101904 */
[----:B------:R-:W-:-:S04]  /*0420*/  IADD3 R8, P0, P1, R10, UR6, R9 ;  /* 0x000000060a087c10 */ /* 0x000fc8000f91e009 */
[----:B------:R-:W-:-:S05]  /*0430*/  IADD3.X R9, PT, PT, RZ, UR7, RZ, P0, P1 ;  /* 0x00000007ff097c10 */ /* 0x000fca00087e24ff */
[----:B------:R0:W-:Y:S01]  /*0440*/  STG.E.EF desc[UR4][R8.64], RZ ;  /* 0x000000ff08007986 */ /* 0x0001e2000c001904 */
[----:B------:R-:W-:Y:S06]  /*0450*/  MEMBAR.SC.GPU ;  /* 0x0000000000007992 */ /* 0x000fec0000002000 */
[----:B------:R-:W-:-:S00]  /*0460*/  ERRBAR ;  /* 0x00000000000079ab */ /* 0x000fc00000000000 */
[----:B------:R-:W-:Y:S06]  /*0470*/  CGAERRBAR ;  /* 0x00000000000075ab */ /* 0x000fec0000000000 */
[----:B0-----:R-:W-:Y:S01]  /*0480*/  CCTL.IVALL ;  /* 0x00000000ff00798f */ /* 0x001fe20002000000 */
.L_x_20:
[----:B------:R-:W-:Y:S05]  /*0490*/  BSYNC.RECONVERGENT B0 ;  /* 0x0000000000007941 */ /* 0x000fea0003800200 */
.L_x_19:
[----:B----4-:R-:W-:-:S04]  /*04a0*/  LEA.HI.SX32 R11, R7, R11, 0x1d ;  /* 0x0000000b070b7211 */ /* 0x010fc800078feaff */
[----:B------:R-:W-:-:S13]  /*04b0*/  ISETP.GE.AND P0, PT, R11, R6, PT ;  /* 0x000000060b00720c */ /* 0x000fda0003f06270 */
[----:B------:R-:W-:Y:S05]  /*04c0*/  @!P0 BRA `(.L_x_21) ;  /* 0xfffffffc00108947 */ /* 0x000fea000383ffff */
[----:B------:R-:W-:Y:S05]  /*04d0*/  EXIT ;  /* 0x000000000000794d */ /* 0x000fea0003800000 */
.L_x_22:
        /* <DEDUP_REMOVED lines=10> */
.L_x_34:


//--------------------- .text._Z16hash_delete_nvmbP7ielem_sP8bucket_sii --------------------------
	.section	.text._Z16hash_delete_nvmbP7ielem_sP8bucket_sii,"ax",@progbits
	.align	128
        .global         _Z16hash_delete_nvmbP7ielem_sP8bucket_sii
        .type           _Z16hash_delete_nvmbP7ielem_sP8bucket_sii,@function
        .size           _Z16hash_delete_nvmbP7ielem_sP8bucket_sii,(.L_x_35 - _Z16hash_delete_nvmbP7ielem_sP8bucket_sii)
        .other          _Z16hash_delete_nvmbP7ielem_sP8bucket_sii,@"STO_CUDA_ENTRY STV_DEFAULT"
_Z16hash_delete_nvmbP7ielem_sP8bucket_sii:
.text._Z16hash_delete_nvmbP7ielem_sP8bucket_sii:
        /* <DEDUP_REMOVED lines=17> */
.L_x_28:
        /* <DEDUP_REMOVED lines=14> */
.L_x_23:
        /* <DEDUP_REMOVED lines=10> */
[----:B------:R0:W-:Y:S01]  /*0290*/  STG.E.STRONG.SYS desc[UR4][R12.64], RZ ;  /* 0x000000ff0c007986 */ /* 0x0001e2000c115904 */
[----:B------:R-:W-:Y:S06]  /*02a0*/  MEMBAR.SC.GPU ;  /* 0x0000000000007992 */ /* 0x000fec0000002000 */
[----:B------:R-:W-:-:S00]  /*02b0*/  ERRBAR ;  /* 0x00000000000079ab */ /* 0x000fc00000000000 */
[----:B------:R-:W-:Y:S06]  /*02c0*/  CGAERRBAR ;  /* 0x00000000000075ab */ /* 0x000fec0000000000 */
[----:B0-----:R-:W-:Y:S01]  /*02d0*/  CCTL.IVALL ;  /* 0x00000000ff00798f */ /* 0x001fe20002000000 */
.L_x_25:
[----:B------:R-:W-:Y:S05]  /*02e0*/  BSYNC.RECONVERGENT B0 ;  /* 0x0000000000007941 */ /* 0x000fea0003800200 */
.L_x_24:
        /* <DEDUP_REMOVED lines=16> */
[----:B------:R-:W-:-:S05]  /*03f0*/  IMAD.SHL.U32 R9, R17, 0x40, RZ ;  /* 0x0000004011097824 */ /* 0x000fca00078e00ff */
[----:B------:R-:W-:-:S04]  /*0400*/  IADD3 R8, P0, P1, R10, UR6, R9 ;  /* 0x000000060a087c10 */ /* 0x000fc8000f91e009 */
[----:B------:R-:W-:-:S05]  /*0410*/  IADD3.X R9, PT, PT, RZ, UR7, RZ, P0, P1 ;  /* 0x00000007ff097c10 */ /* 0x000fca00087e24ff */
[----:B------:R0:W-:Y:S01]  /*0420*/  STG.E.STRONG.SYS desc[UR4][R8.64], RZ ;  /* 0x000000ff08007986 */ /* 0x0001e2000c115904 */
[----:B------:R-:W-:Y:S06]  /*0430*/  MEMBAR.SC.GPU ;  /* 0x0000000000007992 */ /* 0x000fec0000002000 */
[----:B------:R-:W-:-:S00]  /*0440*/  ERRBAR ;  /* 0x00000000000079ab */ /* 0x000fc00000000000 */
[----:B------:R-:W-:Y:S06]  /*0450*/  CGAERRBAR ;  /* 0x00000000000075ab */ /* 0x000fec0000000000 */
[----:B0-----:R-:W-:Y:S01]  /*0460*/  CCTL.IVALL ;  /* 0x00000000ff00798f */ /* 0x001fe20002000000 */
.L_x_27:
[----:B------:R-:W-:Y:S05]  /*0470*/  BSYNC.RECONVERGENT B0 ;  /* 0x0000000000007941 */ /* 0x000fea0003800200 */
.L_x_26:
[----:B----4-:R-:W-:-:S04]  /*0480*/  LEA.HI.SX32 R11, R7, R11, 0x1d ;  /* 0x0000000b070b7211 */ /* 0x010fc800078feaff */
[----:B------:R-:W-:-:S13]  /*0490*/  ISETP.GE.AND P0, PT, R11, R6, PT ;  /* 0x000000060b00720c */ /* 0x000fda0003f06270 */
[----:B------:R-:W-:Y:S05]  /*04a0*/  @!P0 BRA `(.L_x_28) ;  /* 0xfffffffc00188947 */ /* 0x000fea000383ffff */
[----:B------:R-:W-:Y:S05]  /*04b0*/  EXIT ;  /* 0x000000000000794d */ /* 0x000fea0003800000 */
.L_x_29:
        /* <DEDUP_REMOVED lines=12> */
.L_x_35:


//--------------------- .nv.shared.reserved.0     --------------------------
	.section	.nv.shared.reserved.0,"aw",@nobits
	.weak		__nv_reservedSMEM_offset_0_alias
	.size		__nv_reservedSMEM_offset_0_alias, 0, 64
	.other		__nv_reservedSMEM_offset_0_alias,@"STO_CUDA_RESERVED_SHARED STV_DEFAULT"
__nv_reservedSMEM_offset_0_alias:
	.zero		0
	.zero		64


//--------------------- .nv.constant0._Z11hash_deleteP7ielem_sP8bucket_sii --------------------------
	.section	.nv.constant0._Z11hash_deleteP7ielem_sP8bucket_sii,"a",@progbits
	.sectionflags	@""
	.align	4
.nv.constant0._Z11hash_deleteP7ielem_sP8bucket_sii:
	.zero		920


//--------------------- .nv.constant0._Z15kernel_l2wb_pctv --------------------------
	.section	.nv.constant0._Z15kernel_l2wb_pctv,"a",@progbits
	.sectionflags	@""
	.align	4
.nv.constant0._Z15kernel_l2wb_pctv:
	.zero		896


//--------------------- .nv.constant0._Z11kernel_l2wbv --------------------------
	.section	.nv.constant0._Z11kernel_l2wbv,"a",@progbits
	.sectionflags	@""
	.align	4
.nv.constant0._Z11kernel_l2wbv:
	.zero		896


//--------------------- .nv.constant0._Z16hash_delete_nvmuP7ielem_sP8bucket_sii --------------------------
	.section	.nv.constant0._Z16hash_delete_nvmuP7ielem_sP8bucket_sii,"a",@progbits
	.sectionflags	@""
	.align	4
.nv.constant0._Z16hash_delete_nvmuP7ielem_sP8bucket_sii:
	.zero		920


//--------------------- .nv.constant0._Z16hash_delete_nvmoP7ielem_sP8bucket_sii --------------------------
	.section	.nv.constant0._Z16hash_delete_nvmoP7ielem_sP8bucket_sii,"a",@progbits
	.sectionflags	@""
	.align	4
.nv.constant0._Z16hash_delete_nvmoP7ielem_sP8bucket_sii:
	.zero		920


//--------------------- .nv.constant0._Z16hash_delete_nvmbP7ielem_sP8bucket_sii --------------------------
	.section	.nv.constant0._Z16hash_delete_nvmbP7ielem_sP8bucket_sii,"a",@progbits
	.sectionflags	@""
	.align	4
.nv.constant0._Z16hash_delete_nvmbP7ielem_sP8bucket_sii:
	.zero		920


//--------------------- SYMBOLS --------------------------

	.type		.nv.reservedSmem.offset0,@object
	.size		.nv.reservedSmem.offset0,0x4
